//
// Generated by NVIDIA NVVM Compiler
//
// Compiler Build ID: CL-36424714
// Cuda compilation tools, release 13.0, V13.0.88
// Based on NVVM 20.0.0
//

.version 9.0
.target sm_100
.address_size 64

	// .globl	_Z16reduction_kernelPiS_i
// _ZZ16reduction_kernelPiS_iE5sdata has been demoted

.visible .entry _Z16reduction_kernelPiS_i(
	.param .u64 .ptr .align 1 _Z16reduction_kernelPiS_i_param_0,
	.param .u64 .ptr .align 1 _Z16reduction_kernelPiS_i_param_1,
	.param .u32 _Z16reduction_kernelPiS_i_param_2
)
{
	.reg .pred 	%p<7>;
	.reg .b32 	%r<31>;
	.reg .b64 	%rd<9>;
	// demoted variable
	.shared .align 4 .b8 _ZZ16reduction_kernelPiS_iE5sdata[1024];
	ld.param.u64 	%rd3, [_Z16reduction_kernelPiS_i_param_0];
	ld.param.u64 	%rd2, [_Z16reduction_kernelPiS_i_param_1];
	ld.param.u32 	%r12, [_Z16reduction_kernelPiS_i_param_2];
	cvta.to.global.u64 	%rd1, %rd3;
	mov.u32 	%r1, %tid.x;
	mov.u32 	%r14, %ctaid.x;
	mov.u32 	%r30, %ntid.x;
	mul.lo.s32 	%r15, %r30, %r14;
	shl.b32 	%r16, %r15, 1;
	add.s32 	%r3, %r16, %r1;
	setp.ge.s32 	%p1, %r3, %r12;
	mov.b32 	%r28, 0;
	@%p1 bra 	$L__BB0_2;
	mul.wide.s32 	%rd4, %r3, 4;
	add.s64 	%rd5, %rd1, %rd4;
	ld.global.u32 	%r28, [%rd5];
$L__BB0_2:
	add.s32 	%r6, %r3, %r30;
	setp.ge.u32 	%p2, %r6, %r12;
	mov.b32 	%r29, 0;
	@%p2 bra 	$L__BB0_4;
	mul.wide.u32 	%rd6, %r6, 4;
	add.s64 	%rd7, %rd1, %rd6;
	ld.global.u32 	%r29, [%rd7];
$L__BB0_4:
	add.s32 	%r18, %r29, %r28;
	shl.b32 	%r19, %r1, 2;
	mov.u32 	%r20, _ZZ16reduction_kernelPiS_iE5sdata;
	add.s32 	%r9, %r20, %r19;
	st.shared.u32 	[%r9], %r18;
	bar.sync 	0;
	setp.lt.u32 	%p3, %r30, 2;
	@%p3 bra 	$L__BB0_8;
$L__BB0_5:
	shr.u32 	%r11, %r30, 1;
	setp.ge.u32 	%p4, %r1, %r11;
	@%p4 bra 	$L__BB0_7;
	shl.b32 	%r21, %r11, 2;
	add.s32 	%r22, %r9, %r21;
	ld.shared.u32 	%r23, [%r22];
	ld.shared.u32 	%r24, [%r9];
	add.s32 	%r25, %r24, %r23;
	st.shared.u32 	[%r9], %r25;
$L__BB0_7:
	bar.sync 	0;
	setp.gt.u32 	%p5, %r30, 3;
	mov.u32 	%r30, %r11;
	@%p5 bra 	$L__BB0_5;
$L__BB0_8:
	setp.ne.s32 	%p6, %r1, 0;
	@%p6 bra 	$L__BB0_10;
	ld.shared.u32 	%r26, [_ZZ16reduction_kernelPiS_iE5sdata];
	cvta.to.global.u64 	%rd8, %rd2;
	atom.global.add.u32 	%r27, [%rd8], %r26;
$L__BB0_10:
	ret;

}


// ===== COMPILED SASS (sm_100) =====

	.target	sm_100

	.elftype	@"ET_EXEC"


//--------------------- .note.nv.tkinfo           --------------------------
	.section	.note.nv.tkinfo,"",@"SHT_NOTE"
	.sectionflags	@"SHF_NOTE_NV_TKINFO"
	.tkinfo
        /*0018*/ 	.word	0x00000002
        /*0030*/ 	.string	""
        /*0030*/ 	.string	"ptxas"
        /*0030*/ 	.string	"Cuda compilation tools, release 13.0, V13.0.88"
        /*0030*/ 	.string	"Build cuda_13.0.r13.0/compiler.36424714_0"
        /*0030*/ 	.string	"-arch sm_100 -m 64 "



//--------------------- .note.nv.cuinfo           --------------------------
	.section	.note.nv.cuinfo,"",@"SHT_NOTE"
	.sectionflags	@"SHF_NOTE_NV_CUINFO"
        /*0018*/ 	.short	0x0002
        /*001a*/ 	.short	0x0064
        /*001c*/ 	.short	0x0082
	.zero		2


//--------------------- .nv.info                  --------------------------
	.section	.nv.info,"",@"SHT_CUDA_INFO"
	.align	4


	//----- nvinfo : EIATTR_REGCOUNT
	.align		4
        /*0000*/ 	.byte	0x04, 0x2f
        /*0002*/ 	.short	(.L_1 - .L_0)
	.align		4
.L_0:
        /*0004*/ 	.word	index@(_Z16reduction_kernelPiS_i)
        /*0008*/ 	.word	0x0000000e


	//----- nvinfo : EIATTR_FRAME_SIZE
	.align		4
.L_1:
        /*000c*/ 	.byte	0x04, 0x11
        /*000e*/ 	.short	(.L_3 - .L_2)
	.align		4
.L_2:
        /*0010*/ 	.word	index@(_Z16reduction_kernelPiS_i)
        /*0014*/ 	.word	0x00000000


	//----- nvinfo : EIATTR_MIN_STACK_SIZE
	.align		4
.L_3:
        /*0018*/ 	.byte	0x04, 0x12
        /*001a*/ 	.short	(.L_5 - .L_4)
	.align		4
.L_4:
        /*001c*/ 	.word	index@(_Z16reduction_kernelPiS_i)
        /*0020*/ 	.word	0x00000000
.L_5:


//--------------------- .nv.compat                --------------------------
	.section	.nv.compat,"",@"SHT_CUDA_COMPAT_INFO"
	.align	4
        /*0000*/ 	.byte	0x02, 0x09, 0x00, 0x00, 0x02, 0x02, 0x01, 0x00, 0x02, 0x05, 0x05, 0x00, 0x03, 0x07, 0x01, 0x01
        /*0010*/ 	.byte	0x02, 0x03, 0x00, 0x00, 0x02, 0x06, 0x01, 0x00, 0x04, 0x0b, 0x08, 0x00, 0x09, 0x00, 0x00, 0x00
        /*0020*/ 	.byte	0x00, 0x00, 0x00, 0x00


//--------------------- .nv.info._Z16reduction_kernelPiS_i --------------------------
	.section	.nv.info._Z16reduction_kernelPiS_i,"",@"SHT_CUDA_INFO"
	.sectionflags	@""
	.align	4


	//----- nvinfo : EIATTR_CUDA_API_VERSION
	.align		4
        /*0000*/ 	.byte	0x04, 0x37
        /*0002*/ 	.short	(.L_7 - .L_6)
.L_6:
        /*0004*/ 	.word	0x00000082


	//----- nvinfo : EIATTR_KPARAM_INFO
	.align		4
.L_7:
        /*0008*/ 	.byte	0x04, 0x17
        /*000a*/ 	.short	(.L_9 - .L_8)
.L_8:
        /*000c*/ 	.word	0x00000000
        /*0010*/ 	.short	0x0002
        /*0012*/ 	.short	0x0010
        /*0014*/ 	.byte	0x00, 0xf0, 0x11, 0x00


	//----- nvinfo : EIATTR_KPARAM_INFO
	.align		4
.L_9:
        /*0018*/ 	.byte	0x04, 0x17
        /*001a*/ 	.short	(.L_11 - .L_10)
.L_10:
        /*001c*/ 	.word	0x00000000
        /*0020*/ 	.short	0x0001
        /*0022*/ 	.short	0x0008
        /*0024*/ 	.byte	0x00, 0xf5, 0x21, 0x00


	//----- nvinfo : EIATTR_KPARAM_INFO
	.align		4
.L_11:
        /*0028*/ 	.byte	0x04, 0x17
        /*002a*/ 	.short	(.L_13 - .L_12)
.L_12:
        /*002c*/ 	.word	0x00000000
        /*0030*/ 	.short	0x0000
        /*0032*/ 	.short	0x0000
        /*0034*/ 	.byte	0x00, 0xf5, 0x21, 0x00


	//----- nvinfo : EIATTR_SPARSE_MMA_MASK
	.align		4
.L_13:
        /*0038*/ 	.byte	0x03, 0x50
        /*003a*/ 	.short	0x0000


	//----- nvinfo : EIATTR_MAXREG_COUNT
	.align		4
        /*003c*/ 	.byte	0x03, 0x1b
        /*003e*/ 	.short	0x00ff


	//----- nvinfo : EIATTR_NUM_BARRIERS
	.align		4
        /*0040*/ 	.byte	0x02, 0x4c
        /*0042*/ 	.byte	0x01
	.zero		1


	//----- nvinfo : EIATTR_MERCURY_ISA_VERSION
	.align		4
        /*0044*/ 	.byte	0x03, 0x5f
        /*0046*/ 	.short	0x0101


	//----- nvinfo : EIATTR_VRC_CTA_INIT_COUNT
	.align		4
        /*0048*/ 	.byte	0x02, 0x4a
	.zero		1
	.zero		1


	//----- nvinfo : EIATTR_EXIT_INSTR_OFFSETS
	.align		4
        /*004c*/ 	.byte	0x04, 0x1c
        /*004e*/ 	.short	(.L_15 - .L_14)


	//   ....[0]....
.L_14:
        /*0050*/ 	.word	0x00000280


	//   ....[1]....
        /*0054*/ 	.word	0x000002f0


	//----- nvinfo : EIATTR_CBANK_PARAM_SIZE
	.align		4
.L_15:
        /*0058*/ 	.byte	0x03, 0x19
        /*005a*/ 	.short	0x0014


	//----- nvinfo : EIATTR_PARAM_CBANK
	.align		4
        /*005c*/ 	.byte	0x04, 0x0a
        /*005e*/ 	.short	(.L_17 - .L_16)
	.align		4
.L_16:
        /*0060*/ 	.word	index@(.nv.constant0._Z16reduction_kernelPiS_i)
        /*0064*/ 	.short	0x0380
        /*0066*/ 	.short	0x0014


	//----- nvinfo : EIATTR_SW_WAR
	.align		4
.L_17:
        /*0068*/ 	.byte	0x04, 0x36
        /*006a*/ 	.short	(.L_19 - .L_18)
.L_18:
        /*006c*/ 	.word	0x00000008
.L_19:


//--------------------- .nv.callgraph             --------------------------
	.section	.nv.callgraph,"",@"SHT_CUDA_CALLGRAPH"
	.align	4
	.sectionentsize	8
	.align		4
        /*0000*/ 	.word	0x00000000
	.align		4
        /*0004*/ 	.word	0xffffffff
	.align		4
        /*0008*/ 	.word	0x00000000
	.align		4
        /*000c*/ 	.word	0xfffffffe
	.align		4
        /*0010*/ 	.word	0x00000000
	.align		4
        /*0014*/ 	.word	0xfffffffd
	.align		4
        /*0018*/ 	.word	0x00000000
	.align		4
        /*001c*/ 	.word	0xfffffffc


//--------------------- .text._Z16reduction_kernelPiS_i --------------------------
	.section	.text._Z16reduction_kernelPiS_i,"ax",@progbits
	.align	128
        .global         _Z16reduction_kernelPiS_i
        .type           _Z16reduction_kernelPiS_i,@function
        .size           _Z16reduction_kernelPiS_i,(.L_x_3 - _Z16reduction_kernelPiS_i)
        .other          _Z16reduction_kernelPiS_i,@"STO_CUDA_ENTRY STV_DEFAULT"
_Z16reduction_kernelPiS_i:
.text._Z16reduction_kernelPiS_i:
[----:B------:R-:W-:Y:S01]  /*0000*/  LDC R1, c[0x0][0x37c] ;  /* 0x0000df00ff017b82 */ /* 0x000fe20000000800 */
[----:B------:R-:W0:Y:S07]  /*0010*/  S2R R9, SR_TID.X ;  /* 0x0000000000097919 */ /* 0x000e2e0000002100 */
[----:B------:R-:W1:Y:S01]  /*0020*/  S2UR UR4, SR_CTAID.X ;  /* 0x00000000000479c3 */ /* 0x000e620000002500 */
[----:B------:R-:W2:Y:S01]  /*0030*/  LDCU UR5, c[0x0][0x390] ;  /* 0x00007200ff0577ac */ /* 0x000ea20008000800 */
[----:B------:R-:W3:Y:S06]  /*0040*/  LDCU.64 UR6, c[0x0][0x358] ;  /* 0x00006b00ff0677ac */ /* 0x000eec0008000a00 */
[----:B------:R-:W1:Y:S02]  /*0050*/  LDC R6, c[0x0][0x360] ;  /* 0x0000d800ff067b82 */ /* 0x000e640000000800 */
[----:B-1----:R-:W-:-:S04]  /*0060*/  IMAD R0, R6, UR4, RZ ;  /* 0x0000000406007c24 */ /* 0x002fc8000f8e02ff */
[----:B0-----:R-:W-:Y:S02]  /*0070*/  IMAD R7, R0, 0x2, R9 ;  /* 0x0000000200077824 */ /* 0x001fe400078e0209 */
[----:B------:R-:W-:Y:S02]  /*0080*/  HFMA2 R0, -RZ, RZ, 0, 0 ;  /* 0x00000000ff007431 */ /* 0x000fe400000001ff */
[C---:B------:R-:W-:Y:S01]  /*0090*/  IMAD.IADD R11, R7.reuse, 0x1, R6 ;  /* 0x00000001070b7824 */ /* 0x040fe200078e0206 */
[----:B--2---:R-:W-:-:S04]  /*00a0*/  ISETP.GE.AND P0, PT, R7, UR5, PT ;  /* 0x0000000507007c0c */ /* 0x004fc8000bf06270 */
[----:B------:R-:W-:-:S09]  /*00b0*/  ISETP.GE.U32.AND P1, PT, R11, UR5, PT ;  /* 0x000000050b007c0c */ /* 0x000fd2000bf26070 */
[----:B------:R-:W0:Y:S08]  /*00c0*/  @!P0 LDC.64 R2, c[0x0][0x380] ;  /* 0x0000e000ff028b82 */ /* 0x000e300000000a00 */
[----:B------:R-:W1:Y:S01]  /*00d0*/  @!P1 LDC.64 R4, c[0x0][0x380] ;  /* 0x0000e000ff049b82 */ /* 0x000e620000000a00 */
[----:B0-----:R-:W-:-:S04]  /*00e0*/  @!P0 IMAD.WIDE R2, R7, 0x4, R2 ;  /* 0x0000000407028825 */ /* 0x001fc800078e0202 */
[----:B------:R-:W-:Y:S01]  /*00f0*/  IMAD.MOV.U32 R7, RZ, RZ, RZ ;  /* 0x000000ffff077224 */ /* 0x000fe200078e00ff */
[----:B---3--:R-:W2:Y:S01]  /*0100*/  @!P0 LDG.E R0, desc[UR6][R2.64] ;  /* 0x0000000602008981 */ /* 0x008ea2000c1e1900 */
[----:B-1----:R-:W-:-:S05]  /*0110*/  @!P1 IMAD.WIDE.U32 R4, R11, 0x4, R4 ;  /* 0x000000040b049825 */ /* 0x002fca00078e0004 */
[----:B------:R-:W2:Y:S01]  /*0120*/  @!P1 LDG.E R7, desc[UR6][R4.64] ;  /* 0x0000000604079981 */ /* 0x000ea2000c1e1900 */
[----:B------:R-:W0:Y:S01]  /*0130*/  S2UR UR5, SR_CgaCtaId ;  /* 0x00000000000579c3 */ /* 0x000e220000008800 */
[----:B------:R-:W-:Y:S01]  /*0140*/  UMOV UR4, 0x400 ;  /* 0x0000040000047882 */ /* 0x000fe20000000000 */
[----:B------:R-:W-:Y:S02]  /*0150*/  ISETP.GE.U32.AND P1, PT, R6, 0x2, PT ;  /* 0x000000020600780c */ /* 0x000fe40003f26070 */
[----:B------:R-:W-:Y:S01]  /*0160*/  ISETP.NE.AND P0, PT, R9, RZ, PT ;  /* 0x000000ff0900720c */ /* 0x000fe20003f05270 */
[----:B0-----:R-:W-:Y:S01]  /*0170*/  ULEA UR4, UR5, UR4, 0x18 ;  /* 0x0000000405047291 */ /* 0x001fe2000f8ec0ff */
[----:B--2---:R-:W-:-:S05]  /*0180*/  IMAD.IADD R0, R7, 0x1, R0 ;  /* 0x0000000107007824 */ /* 0x004fca00078e0200 */
[----:B------:R-:W-:-:S05]  /*0190*/  LEA R7, R9, UR4, 0x2 ;  /* 0x0000000409077c11 */ /* 0x000fca000f8e10ff */
[----:B------:R0:W-:Y:S01]  /*01a0*/  STS [R7], R0 ;  /* 0x0000000007007388 */ /* 0x0001e20000000800 */
[----:B------:R-:W-:Y:S06]  /*01b0*/  BAR.SYNC.DEFER_BLOCKING 0x0 ;  /* 0x0000000000007b1d */ /* 0x000fec0000010000 */
[----:B------:R-:W-:Y:S05]  /*01c0*/  @!P1 BRA `(.L_x_0) ;  /* 0x00000000002c9947 */ /* 0x000fea0003800000 */
.L_x_1:
[----:B------:R-:W-:-:S04]  /*01d0*/  SHF.R.U32.HI R4, RZ, 0x1, R6 ;  /* 0x00000001ff047819 */ /* 0x000fc80000011606 */
[----:B------:R-:W-:-:S13]  /*01e0*/  ISETP.GE.U32.AND P1, PT, R9, R4, PT ;  /* 0x000000040900720c */ /* 0x000fda0003f26070 */
[----:B0-----:R-:W-:Y:S01]  /*01f0*/  @!P1 LEA R0, R4, R7, 0x2 ;  /* 0x0000000704009211 */ /* 0x001fe200078e10ff */
[----:B------:R-:W-:Y:S05]  /*0200*/  @!P1 LDS R3, [R7] ;  /* 0x0000000007039984 */ /* 0x000fea0000000800 */
[----:B------:R-:W0:Y:S02]  /*0210*/  @!P1 LDS R0, [R0] ;  /* 0x0000000000009984 */ /* 0x000e240000000800 */
[----:B0-----:R-:W-:-:S05]  /*0220*/  @!P1 IMAD.IADD R2, R0, 0x1, R3 ;  /* 0x0000000100029824 */ /* 0x001fca00078e0203 */
[----:B------:R1:W-:Y:S01]  /*0230*/  @!P1 STS [R7], R2 ;  /* 0x0000000207009388 */ /* 0x0003e20000000800 */
[----:B------:R-:W-:Y:S01]  /*0240*/  BAR.SYNC.DEFER_BLOCKING 0x0 ;  /* 0x0000000000007b1d */ /* 0x000fe20000010000 */
[----:B------:R-:W-:Y:S02]  /*0250*/  ISETP.GT.U32.AND P1, PT, R6, 0x3, PT ;  /* 0x000000030600780c */ /* 0x000fe40003f24070 */
[----:B------:R-:W-:-:S11]  /*0260*/  MOV R6, R4 ;  /* 0x0000000400067202 */ /* 0x000fd60000000f00 */
[----:B-1----:R-:W-:Y:S05]  /*0270*/  @P1 BRA `(.L_x_1) ;  /* 0xfffffffc00d41947 */ /* 0x002fea000383ffff */
.L_x_0:
[----:B------:R-:W-:Y:S05]  /*0280*/  @P0 EXIT ;  /* 0x000000000000094d */ /* 0x000fea0003800000 */
[----:B------:R-:W1:Y:S01]  /*0290*/  S2UR UR5, SR_CgaCtaId ;  /* 0x00000000000579c3 */ /* 0x000e620000008800 */
[----:B------:R-:W-:-:S07]  /*02a0*/  UMOV UR4, 0x400 ;  /* 0x0000040000047882 */ /* 0x000fce0000000000 */
[----:B------:R-:W2:Y:S01]  /*02b0*/  LDC.64 R2, c[0x0][0x388] ;  /* 0x0000e200ff027b82 */ /* 0x000ea20000000a00 */
[----:B-1----:R-:W-:-:S09]  /*02c0*/  ULEA UR4, UR5, UR4, 0x18 ;  /* 0x0000000405047291 */ /* 0x002fd2000f8ec0ff */
[----:B------:R-:W2:Y:S04]  /*02d0*/  LDS R5, [UR4] ;  /* 0x00000004ff057984 */ /* 0x000ea80008000800 */
[----:B--2---:R-:W-:Y:S01]  /*02e0*/  REDG.E.ADD.STRONG.GPU desc[UR6][R2.64], R5 ;  /* 0x000000050200798e */ /* 0x004fe2000c12e106 */
[----:B------:R-:W-:Y:S05]  /*02f0*/  EXIT ;  /* 0x000000000000794d */ /* 0x000fea0003800000 */
.L_x_2:
[----:B------:R-:W-:-:S00]  /*0300*/  BRA `(.L_x_2) ;  /* 0xfffffffc00fc7947 */ /* 0x000fc0000383ffff */
[----:B------:R-:W-:-:S00]  /*0310*/  NOP ;  /* 0x0000000000007918 */ /* 0x000fc00000000000 */
        /* <DEDUP_REMOVED lines=14> */
.L_x_3:


//--------------------- .nv.shared._Z16reduction_kernelPiS_i --------------------------
	.section	.nv.shared._Z16reduction_kernelPiS_i,"aw",@nobits
	.sectionflags	@""
	.align	4
.nv.shared._Z16reduction_kernelPiS_i:
	.zero		2048


//--------------------- .nv.shared.reserved.0     --------------------------
	.section	.nv.shared.reserved.0,"aw",@nobits
	.weak		__nv_reservedSMEM_offset_0_alias
	.size		__nv_reservedSMEM_offset_0_alias, 0, 64
	.other		__nv_reservedSMEM_offset_0_alias,@"STO_CUDA_RESERVED_SHARED STV_DEFAULT"
__nv_reservedSMEM_offset_0_alias:
	.zero		0
	.zero		64


//--------------------- .nv.constant0._Z16reduction_kernelPiS_i --------------------------
	.section	.nv.constant0._Z16reduction_kernelPiS_i,"a",@progbits
	.sectionflags	@""
	.align	4
.nv.constant0._Z16reduction_kernelPiS_i:
	.zero		916


//--------------------- SYMBOLS --------------------------

	.type		.nv.reservedSmem.offset0,@object
	.size		.nv.reservedSmem.offset0,0x4
	.type		.nv.reservedSmem.cap,@object
	.size		.nv.reservedSmem.cap,0x4
